//
// Generated by NVIDIA NVVM Compiler
//
// Compiler Build ID: CL-36424714
// Cuda compilation tools, release 13.0, V13.0.88
// Based on NVVM 20.0.0
//

.version 9.0
.target sm_100
.address_size 64

	// .globl	_Z10gemmKerneliiiPKfS0_Pf
.extern .func  (.param .b32 func_retval0) vprintf
(
	.param .b64 vprintf_param_0,
	.param .b64 vprintf_param_1
)
;
.global .align 1 .b8 $str[22] = {120, 47, 114, 111, 119, 58, 37, 100, 32, 121, 47, 99, 111, 108, 117, 109, 110, 58, 37, 100, 10};

.visible .entry _Z10gemmKerneliiiPKfS0_Pf(
	.param .u32 _Z10gemmKerneliiiPKfS0_Pf_param_0,
	.param .u32 _Z10gemmKerneliiiPKfS0_Pf_param_1,
	.param .u32 _Z10gemmKerneliiiPKfS0_Pf_param_2,
	.param .u64 .ptr .align 1 _Z10gemmKerneliiiPKfS0_Pf_param_3,
	.param .u64 .ptr .align 1 _Z10gemmKerneliiiPKfS0_Pf_param_4,
	.param .u64 .ptr .align 1 _Z10gemmKerneliiiPKfS0_Pf_param_5
)
{
	.local .align 8 .b8 	__local_depot0[8];
	.reg .b64 	%SP;
	.reg .b64 	%SPL;
	.reg .pred 	%p<13>;
	.reg .b32 	%r<49>;
	.reg .b32 	%f<68>;
	.reg .b64 	%rd<44>;

	mov.u64 	%SPL, __local_depot0;
	cvta.local.u64 	%SP, %SPL;
	ld.param.u32 	%r22, [_Z10gemmKerneliiiPKfS0_Pf_param_0];
	ld.param.u32 	%r23, [_Z10gemmKerneliiiPKfS0_Pf_param_1];
	ld.param.u32 	%r21, [_Z10gemmKerneliiiPKfS0_Pf_param_2];
	ld.param.u64 	%rd5, [_Z10gemmKerneliiiPKfS0_Pf_param_3];
	ld.param.u64 	%rd6, [_Z10gemmKerneliiiPKfS0_Pf_param_4];
	ld.param.u64 	%rd4, [_Z10gemmKerneliiiPKfS0_Pf_param_5];
	cvta.to.global.u64 	%rd1, %rd6;
	cvta.to.global.u64 	%rd2, %rd5;
	add.u64 	%rd7, %SP, 0;
	add.u64 	%rd8, %SPL, 0;
	mov.u32 	%r24, %ctaid.x;
	shl.b32 	%r25, %r24, 5;
	mov.u32 	%r26, %tid.x;
	shr.u32 	%r27, %r26, 5;
	or.b32  	%r1, %r25, %r27;
	mov.u32 	%r28, %ctaid.y;
	shl.b32 	%r29, %r28, 5;
	and.b32  	%r30, %r26, 31;
	or.b32  	%r31, %r29, %r30;
	st.local.v2.u32 	[%rd8], {%r1, %r31};
	mov.u64 	%rd9, $str;
	cvta.global.u64 	%rd10, %rd9;
	{ // callseq 0, 0
	.param .b64 param0;
	st.param.b64 	[param0], %rd10;
	.param .b64 param1;
	st.param.b64 	[param1], %rd7;
	.param .b32 retval0;
	call.uni (retval0), 
	vprintf, 
	(
	param0, 
	param1
	);
	ld.param.b32 	%r32, [retval0];
	} // callseq 0
	setp.ge.s32 	%p1, %r1, %r22;
	setp.ge.s32 	%p2, %r31, %r23;
	or.pred  	%p3, %p1, %p2;
	@%p3 bra 	$L__BB0_14;
	setp.lt.s32 	%p4, %r21, 1;
	mov.f32 	%f67, 0f00000000;
	@%p4 bra 	$L__BB0_13;
	mul.lo.s32 	%r3, %r21, %r1;
	and.b32  	%r4, %r21, 7;
	setp.lt.u32 	%p5, %r21, 8;
	mov.f32 	%f67, 0f00000000;
	mov.b32 	%r47, 0;
	@%p5 bra 	$L__BB0_5;
	and.b32  	%r47, %r21, 2147483640;
	neg.s32 	%r45, %r47;
	shl.b32 	%r7, %r23, 3;
	add.s64 	%rd3, %rd2, 16;
	mov.f32 	%f67, 0f00000000;
	mul.wide.s32 	%rd15, %r23, 4;
	mov.u32 	%r43, %r3;
	mov.u32 	%r44, %r31;
$L__BB0_4:
	.pragma "nounroll";
	mul.wide.s32 	%rd11, %r43, 4;
	add.s64 	%rd12, %rd3, %rd11;
	ld.global.f32 	%f17, [%rd12+-16];
	mul.wide.s32 	%rd13, %r44, 4;
	add.s64 	%rd14, %rd1, %rd13;
	ld.global.f32 	%f18, [%rd14];
	fma.rn.f32 	%f19, %f17, %f18, %f67;
	ld.global.f32 	%f20, [%rd12+-12];
	add.s64 	%rd16, %rd14, %rd15;
	ld.global.f32 	%f21, [%rd16];
	fma.rn.f32 	%f22, %f20, %f21, %f19;
	ld.global.f32 	%f23, [%rd12+-8];
	add.s64 	%rd17, %rd16, %rd15;
	ld.global.f32 	%f24, [%rd17];
	fma.rn.f32 	%f25, %f23, %f24, %f22;
	ld.global.f32 	%f26, [%rd12+-4];
	add.s64 	%rd18, %rd17, %rd15;
	ld.global.f32 	%f27, [%rd18];
	fma.rn.f32 	%f28, %f26, %f27, %f25;
	ld.global.f32 	%f29, [%rd12];
	add.s64 	%rd19, %rd18, %rd15;
	ld.global.f32 	%f30, [%rd19];
	fma.rn.f32 	%f31, %f29, %f30, %f28;
	ld.global.f32 	%f32, [%rd12+4];
	add.s64 	%rd20, %rd19, %rd15;
	ld.global.f32 	%f33, [%rd20];
	fma.rn.f32 	%f34, %f32, %f33, %f31;
	ld.global.f32 	%f35, [%rd12+8];
	add.s64 	%rd21, %rd20, %rd15;
	ld.global.f32 	%f36, [%rd21];
	fma.rn.f32 	%f37, %f35, %f36, %f34;
	ld.global.f32 	%f38, [%rd12+12];
	add.s64 	%rd22, %rd21, %rd15;
	ld.global.f32 	%f39, [%rd22];
	fma.rn.f32 	%f67, %f38, %f39, %f37;
	add.s32 	%r45, %r45, 8;
	add.s32 	%r44, %r44, %r7;
	add.s32 	%r43, %r43, 8;
	setp.ne.s32 	%p6, %r45, 0;
	@%p6 bra 	$L__BB0_4;
$L__BB0_5:
	setp.eq.s32 	%p7, %r4, 0;
	@%p7 bra 	$L__BB0_13;
	and.b32  	%r15, %r21, 3;
	setp.lt.u32 	%p8, %r4, 4;
	@%p8 bra 	$L__BB0_8;
	add.s32 	%r35, %r47, %r3;
	mul.wide.s32 	%rd23, %r35, 4;
	add.s64 	%rd24, %rd2, %rd23;
	ld.global.f32 	%f41, [%rd24];
	mad.lo.s32 	%r36, %r47, %r23, %r31;
	mul.wide.s32 	%rd25, %r36, 4;
	add.s64 	%rd26, %rd1, %rd25;
	ld.global.f32 	%f42, [%rd26];
	fma.rn.f32 	%f43, %f41, %f42, %f67;
	ld.global.f32 	%f44, [%rd24+4];
	mul.wide.s32 	%rd27, %r23, 4;
	add.s64 	%rd28, %rd26, %rd27;
	ld.global.f32 	%f45, [%rd28];
	fma.rn.f32 	%f46, %f44, %f45, %f43;
	ld.global.f32 	%f47, [%rd24+8];
	add.s64 	%rd29, %rd28, %rd27;
	ld.global.f32 	%f48, [%rd29];
	fma.rn.f32 	%f49, %f47, %f48, %f46;
	ld.global.f32 	%f50, [%rd24+12];
	add.s64 	%rd30, %rd29, %rd27;
	ld.global.f32 	%f51, [%rd30];
	fma.rn.f32 	%f67, %f50, %f51, %f49;
	add.s32 	%r47, %r47, 4;
$L__BB0_8:
	setp.eq.s32 	%p9, %r15, 0;
	@%p9 bra 	$L__BB0_13;
	setp.eq.s32 	%p10, %r15, 1;
	@%p10 bra 	$L__BB0_11;
	add.s32 	%r37, %r47, %r3;
	mul.wide.s32 	%rd31, %r37, 4;
	add.s64 	%rd32, %rd2, %rd31;
	ld.global.f32 	%f53, [%rd32];
	mad.lo.s32 	%r38, %r47, %r23, %r31;
	mul.wide.s32 	%rd33, %r38, 4;
	add.s64 	%rd34, %rd1, %rd33;
	ld.global.f32 	%f54, [%rd34];
	fma.rn.f32 	%f55, %f53, %f54, %f67;
	ld.global.f32 	%f56, [%rd32+4];
	mul.wide.s32 	%rd35, %r23, 4;
	add.s64 	%rd36, %rd34, %rd35;
	ld.global.f32 	%f57, [%rd36];
	fma.rn.f32 	%f67, %f56, %f57, %f55;
	add.s32 	%r47, %r47, 2;
$L__BB0_11:
	and.b32  	%r39, %r21, 1;
	setp.eq.b32 	%p11, %r39, 1;
	not.pred 	%p12, %p11;
	@%p12 bra 	$L__BB0_13;
	add.s32 	%r40, %r47, %r3;
	mul.wide.s32 	%rd37, %r40, 4;
	add.s64 	%rd38, %rd2, %rd37;
	ld.global.f32 	%f58, [%rd38];
	mad.lo.s32 	%r41, %r47, %r23, %r31;
	mul.wide.s32 	%rd39, %r41, 4;
	add.s64 	%rd40, %rd1, %rd39;
	ld.global.f32 	%f59, [%rd40];
	fma.rn.f32 	%f67, %f58, %f59, %f67;
$L__BB0_13:
	mad.lo.s32 	%r42, %r23, %r1, %r31;
	cvta.to.global.u64 	%rd41, %rd4;
	mul.wide.s32 	%rd42, %r42, 4;
	add.s64 	%rd43, %rd41, %rd42;
	st.global.f32 	[%rd43], %f67;
$L__BB0_14:
	ret;

}


// ===== COMPILED SASS (sm_100) =====

	.target	sm_100

	.elftype	@"ET_EXEC"


//--------------------- .note.nv.tkinfo           --------------------------
	.section	.note.nv.tkinfo,"",@"SHT_NOTE"
	.sectionflags	@"SHF_NOTE_NV_TKINFO"
	.tkinfo
        /*0018*/ 	.word	0x00000002
        /*0030*/ 	.string	""
        /*0030*/ 	.string	"ptxas"
        /*0030*/ 	.string	"Cuda compilation tools, release 13.0, V13.0.88"
        /*0030*/ 	.string	"Build cuda_13.0.r13.0/compiler.36424714_0"
        /*0030*/ 	.string	"-arch sm_100 -m 64 "



//--------------------- .note.nv.cuinfo           --------------------------
	.section	.note.nv.cuinfo,"",@"SHT_NOTE"
	.sectionflags	@"SHF_NOTE_NV_CUINFO"
        /*0018*/ 	.short	0x0002
        /*001a*/ 	.short	0x0064
        /*001c*/ 	.short	0x0082
	.zero		2


//--------------------- .nv.info                  --------------------------
	.section	.nv.info,"",@"SHT_CUDA_INFO"
	.align	4


	//----- nvinfo : EIATTR_REGCOUNT
	.align		4
        /*0000*/ 	.byte	0x04, 0x2f
        /*0002*/ 	.short	(.L_2 - .L_1)
	.align		4
.L_1:
        /*0004*/ 	.word	index@(_Z10gemmKerneliiiPKfS0_Pf)
        /*0008*/ 	.word	0x00000020


	//----- nvinfo : EIATTR_FRAME_SIZE
	.align		4
.L_2:
        /*000c*/ 	.byte	0x04, 0x11
        /*000e*/ 	.short	(.L_4 - .L_3)
	.align		4
.L_3:
        /*0010*/ 	.word	index@(_Z10gemmKerneliiiPKfS0_Pf)
        /*0014*/ 	.word	0x00000008


	//----- nvinfo : EIATTR_MIN_STACK_SIZE
	.align		4
.L_4:
        /*0018*/ 	.byte	0x04, 0x12
        /*001a*/ 	.short	(.L_6 - .L_5)
	.align		4
.L_5:
        /*001c*/ 	.word	index@(_Z10gemmKerneliiiPKfS0_Pf)
        /*0020*/ 	.word	0x00000008
.L_6:


//--------------------- .nv.compat                --------------------------
	.section	.nv.compat,"",@"SHT_CUDA_COMPAT_INFO"
	.align	4
        /*0000*/ 	.byte	0x02, 0x09, 0x00, 0x00, 0x02, 0x02, 0x01, 0x00, 0x02, 0x05, 0x05, 0x00, 0x03, 0x07, 0x01, 0x01
        /*0010*/ 	.byte	0x02, 0x03, 0x00, 0x00, 0x02, 0x06, 0x01, 0x00, 0x04, 0x0b, 0x08, 0x00, 0x09, 0x00, 0x00, 0x00
        /*0020*/ 	.byte	0x00, 0x00, 0x00, 0x00


//--------------------- .nv.info._Z10gemmKerneliiiPKfS0_Pf --------------------------
	.section	.nv.info._Z10gemmKerneliiiPKfS0_Pf,"",@"SHT_CUDA_INFO"
	.sectionflags	@""
	.align	4


	//----- nvinfo : EIATTR_CUDA_API_VERSION
	.align		4
        /*0000*/ 	.byte	0x04, 0x37
        /*0002*/ 	.short	(.L_8 - .L_7)
.L_7:
        /*0004*/ 	.word	0x00000082


	//----- nvinfo : EIATTR_KPARAM_INFO
	.align		4
.L_8:
        /*0008*/ 	.byte	0x04, 0x17
        /*000a*/ 	.short	(.L_10 - .L_9)
.L_9:
        /*000c*/ 	.word	0x00000000
        /*0010*/ 	.short	0x0005
        /*0012*/ 	.short	0x0020
        /*0014*/ 	.byte	0x00, 0xf5, 0x21, 0x00


	//----- nvinfo : EIATTR_KPARAM_INFO
	.align		4
.L_10:
        /*0018*/ 	.byte	0x04, 0x17
        /*001a*/ 	.short	(.L_12 - .L_11)
.L_11:
        /*001c*/ 	.word	0x00000000
        /*0020*/ 	.short	0x0004
        /*0022*/ 	.short	0x0018
        /*0024*/ 	.byte	0x00, 0xf5, 0x21, 0x00


	//----- nvinfo : EIATTR_KPARAM_INFO
	.align		4
.L_12:
        /*0028*/ 	.byte	0x04, 0x17
        /*002a*/ 	.short	(.L_14 - .L_13)
.L_13:
        /*002c*/ 	.word	0x00000000
        /*0030*/ 	.short	0x0003
        /*0032*/ 	.short	0x0010
        /*0034*/ 	.byte	0x00, 0xf5, 0x21, 0x00


	//----- nvinfo : EIATTR_KPARAM_INFO
	.align		4
.L_14:
        /*0038*/ 	.byte	0x04, 0x17
        /*003a*/ 	.short	(.L_16 - .L_15)
.L_15:
        /*003c*/ 	.word	0x00000000
        /*0040*/ 	.short	0x0002
        /*0042*/ 	.short	0x0008
        /*0044*/ 	.byte	0x00, 0xf0, 0x11, 0x00


	//----- nvinfo : EIATTR_KPARAM_INFO
	.align		4
.L_16:
        /*0048*/ 	.byte	0x04, 0x17
        /*004a*/ 	.short	(.L_18 - .L_17)
.L_17:
        /*004c*/ 	.word	0x00000000
        /*0050*/ 	.short	0x0001
        /*0052*/ 	.short	0x0004
        /*0054*/ 	.byte	0x00, 0xf0, 0x11, 0x00


	//----- nvinfo : EIATTR_KPARAM_INFO
	.align		4
.L_18:
        /*0058*/ 	.byte	0x04, 0x17
        /*005a*/ 	.short	(.L_20 - .L_19)
.L_19:
        /*005c*/ 	.word	0x00000000
        /*0060*/ 	.short	0x0000
        /*0062*/ 	.short	0x0000
        /*0064*/ 	.byte	0x00, 0xf0, 0x11, 0x00


	//----- nvinfo : EIATTR_SPARSE_MMA_MASK
	.align		4
.L_20:
        /*0068*/ 	.byte	0x03, 0x50
        /*006a*/ 	.short	0x0000


	//----- nvinfo : EIATTR_MAXREG_COUNT
	.align		4
        /*006c*/ 	.byte	0x03, 0x1b
        /*006e*/ 	.short	0x00ff


	//----- nvinfo : EIATTR_EXTERNS
	.align		4
        /*0070*/ 	.byte	0x04, 0x0f
        /*0072*/ 	.short	(.L_22 - .L_21)


	//   ....[0]....
	.align		4
.L_21:
        /*0074*/ 	.word	index@(vprintf)


	//----- nvinfo : EIATTR_MERCURY_ISA_VERSION
	.align		4
.L_22:
        /*0078*/ 	.byte	0x03, 0x5f
        /*007a*/ 	.short	0x0101


	//----- nvinfo : EIATTR_VRC_CTA_INIT_COUNT
	.align		4
        /*007c*/ 	.byte	0x02, 0x4a
	.zero		1
	.zero		1


	//----- nvinfo : EIATTR_SYSCALL_OFFSETS
	.align		4
        /*0080*/ 	.byte	0x04, 0x46
        /*0082*/ 	.short	(.L_24 - .L_23)


	//   ....[0]....
.L_23:
        /*0084*/ 	.word	0x00000150


	//----- nvinfo : EIATTR_EXIT_INSTR_OFFSETS
	.align		4
.L_24:
        /*0088*/ 	.byte	0x04, 0x1c
        /*008a*/ 	.short	(.L_26 - .L_25)


	//   ....[0]....
.L_25:
        /*008c*/ 	.word	0x00000190


	//   ....[1]....
        /*0090*/ 	.word	0x00000bd0


	//----- nvinfo : EIATTR_CRS_STACK_SIZE
	.align		4
.L_26:
        /*0094*/ 	.byte	0x04, 0x1e
        /*0096*/ 	.short	(.L_28 - .L_27)
.L_27:
        /*0098*/ 	.word	0x00000000


	//----- nvinfo : EIATTR_CBANK_PARAM_SIZE
	.align		4
.L_28:
        /*009c*/ 	.byte	0x03, 0x19
        /*009e*/ 	.short	0x0028


	//----- nvinfo : EIATTR_PARAM_CBANK
	.align		4
        /*00a0*/ 	.byte	0x04, 0x0a
        /*00a2*/ 	.short	(.L_30 - .L_29)
	.align		4
.L_29:
        /*00a4*/ 	.word	index@(.nv.constant0._Z10gemmKerneliiiPKfS0_Pf)
        /*00a8*/ 	.short	0x0380
        /*00aa*/ 	.short	0x0028


	//----- nvinfo : EIATTR_SW_WAR
	.align		4
.L_30:
        /*00ac*/ 	.byte	0x04, 0x36
        /*00ae*/ 	.short	(.L_32 - .L_31)
.L_31:
        /*00b0*/ 	.word	0x00000008
.L_32:


//--------------------- .nv.callgraph             --------------------------
	.section	.nv.callgraph,"",@"SHT_CUDA_CALLGRAPH"
	.align	4
	.sectionentsize	8
	.align		4
        /*0000*/ 	.word	0x00000000
	.align		4
        /*0004*/ 	.word	0xffffffff
	.align		4
        /*0008*/ 	.word	index@(_Z10gemmKerneliiiPKfS0_Pf)
	.align		4
        /*000c*/ 	.word	index@(vprintf)
	.align		4
        /*0010*/ 	.word	0x00000000
	.align		4
        /*0014*/ 	.word	0xfffffffe
	.align		4
        /*0018*/ 	.word	0x00000000
	.align		4
        /*001c*/ 	.word	0xfffffffd
	.align		4
        /*0020*/ 	.word	0x00000000
	.align		4
        /*0024*/ 	.word	0xfffffffc


//--------------------- .nv.constant4             --------------------------
	.section	.nv.constant4,"a",@progbits
	.align	8
	.align		8
.nv.constant4:
        /*0000*/ 	.dword	vprintf
	.align		8
        /*0008*/ 	.dword	$str


//--------------------- .text._Z10gemmKerneliiiPKfS0_Pf --------------------------
	.section	.text._Z10gemmKerneliiiPKfS0_Pf,"ax",@progbits
	.align	128
        .global         _Z10gemmKerneliiiPKfS0_Pf
        .type           _Z10gemmKerneliiiPKfS0_Pf,@function
        .size           _Z10gemmKerneliiiPKfS0_Pf,(.L_x_6 - _Z10gemmKerneliiiPKfS0_Pf)
        .other          _Z10gemmKerneliiiPKfS0_Pf,@"STO_CUDA_ENTRY STV_DEFAULT"
_Z10gemmKerneliiiPKfS0_Pf:
.text._Z10gemmKerneliiiPKfS0_Pf:
[----:B------:R-:W0:Y:S01]  /*0000*/  LDC R1, c[0x0][0x37c] ;  /* 0x0000df00ff017b82 */ /* 0x000e220000000800 */
[----:B------:R-:W1:Y:S07]  /*0010*/  S2R R16, SR_TID.X ;  /* 0x0000000000107919 */ /* 0x000e6e0000002100 */
[----:B------:R-:W2:Y:S01]  /*0020*/  S2UR UR4, SR_CTAID.X ;  /* 0x00000000000479c3 */ /* 0x000ea20000002500 */
[----:B0-----:R-:W-:Y:S01]  /*0030*/  VIADD R1, R1, 0xfffffff8 ;  /* 0xfffffff801017836 */ /* 0x001fe20000000000 */
[----:B------:R-:W0:Y:S01]  /*0040*/  LDCU UR5, c[0x0][0x2f8] ;  /* 0x00005f00ff0577ac */ /* 0x000e220008000800 */
[----:B------:R-:W3:Y:S01]  /*0050*/  S2R R0, SR_CTAID.Y ;  /* 0x0000000000007919 */ /* 0x000ee20000002600 */
[----:B------:R-:W4:Y:S02]  /*0060*/  LDCU.64 UR6, c[0x4][0x8] ;  /* 0x01000100ff0677ac */ /* 0x000f240008000a00 */
[----:B0-----:R-:W-:Y:S01]  /*0070*/  IADD3 R6, P0, PT, R1, UR5, RZ ;  /* 0x0000000501067c10 */ /* 0x001fe2000ff1e0ff */
[----:B--2---:R-:W-:Y:S01]  /*0080*/  USHF.L.U32 UR4, UR4, 0x5, URZ ;  /* 0x0000000504047899 */ /* 0x004fe200080006ff */
[----:B----4-:R-:W-:-:S02]  /*0090*/  IMAD.U32 R4, RZ, RZ, UR6 ;  /* 0x00000006ff047e24 */ /* 0x010fc4000f8e00ff */
[----:B------:R-:W-:Y:S01]  /*00a0*/  IMAD.U32 R5, RZ, RZ, UR7 ;  /* 0x00000007ff057e24 */ /* 0x000fe2000f8e00ff */
[----:B-1----:R-:W-:Y:S02]  /*00b0*/  LOP3.LUT R17, R16, 0x1f, RZ, 0xc0, !PT ;  /* 0x0000001f10117812 */ /* 0x002fe400078ec0ff */
[----:B------:R-:W-:-:S03]  /*00c0*/  SHF.R.U32.HI R16, RZ, 0x5, R16 ;  /* 0x00000005ff107819 */ /* 0x000fc60000011610 */
[----:B---3--:R-:W-:Y:S01]  /*00d0*/  IMAD R17, R0, 0x20, R17 ;  /* 0x0000002000117824 */ /* 0x008fe200078e0211 */
[----:B------:R-:W-:Y:S01]  /*00e0*/  LOP3.LUT R16, R16, UR4, RZ, 0xfc, !PT ;  /* 0x0000000410107c12 */ /* 0x000fe2000f8efcff */
[----:B------:R-:W0:Y:S01]  /*00f0*/  LDCU UR4, c[0x0][0x2fc] ;  /* 0x00005f80ff0477ac */ /* 0x000e220008000800 */
[----:B------:R-:W-:-:S03]  /*0100*/  MOV R0, 0x0 ;  /* 0x0000000000007802 */ /* 0x000fc60000000f00 */
[----:B------:R1:W-:Y:S01]  /*0110*/  STL.64 [R1], R16 ;  /* 0x0000001001007387 */ /* 0x0003e20000100a00 */
[----:B------:R1:W2:Y:S02]  /*0120*/  LDC.64 R2, c[0x4][R0] ;  /* 0x0100000000027b82 */ /* 0x0002a40000000a00 */
[----:B01----:R-:W-:-:S07]  /*0130*/  IMAD.X R7, RZ, RZ, UR4, P0 ;  /* 0x00000004ff077e24 */ /* 0x003fce00080e06ff */
[----:B------:R-:W-:-:S07]  /*0140*/  LEPC R20, `(.L_x_0) ;  /* 0x000000001014794e */ /* 0x000fce0000000000 */
[----:B--2---:R-:W-:Y:S05]  /*0150*/  CALL.ABS.NOINC R2 ;  /* 0x0000000002007343 */ /* 0x004fea0003c00000 */
.L_x_0:
[----:B------:R-:W0:Y:S02]  /*0160*/  LDC.64 R2, c[0x0][0x380] ;  /* 0x0000e000ff027b82 */ /* 0x000e240000000a00 */
[----:B0-----:R-:W-:-:S04]  /*0170*/  ISETP.GE.AND P0, PT, R17, R3, PT ;  /* 0x000000031100720c */ /* 0x001fc80003f06270 */
[----:B------:R-:W-:-:S13]  /*0180*/  ISETP.GE.OR P0, PT, R16, R2, P0 ;  /* 0x000000021000720c */ /* 0x000fda0000706670 */
[----:B------:R-:W-:Y:S05]  /*0190*/  @P0 EXIT ;  /* 0x000000000000094d */ /* 0x000fea0003800000 */
[----:B------:R-:W0:Y:S01]  /*01a0*/  LDC R15, c[0x0][0x388] ;  /* 0x0000e200ff0f7b82 */ /* 0x000e220000000800 */
[----:B------:R-:W-:-:S07]  /*01b0*/  IMAD.MOV.U32 R22, RZ, RZ, RZ ;  /* 0x000000ffff167224 */ /* 0x000fce00078e00ff */
[----:B------:R-:W1:Y:S01]  /*01c0*/  LDC.64 R20, c[0x0][0x358] ;  /* 0x0000d600ff147b82 */ /* 0x000e620000000a00 */
[----:B0-----:R-:W-:-:S13]  /*01d0*/  ISETP.GE.AND P0, PT, R15, 0x1, PT ;  /* 0x000000010f00780c */ /* 0x001fda0003f06270 */
[----:B-1----:R-:W-:Y:S05]  /*01e0*/  @!P0 BRA `(.L_x_1) ;  /* 0x0000000800608947 */ /* 0x002fea0003800000 */
[C---:B------:R-:W-:Y:S01]  /*01f0*/  ISETP.GE.U32.AND P1, PT, R15.reuse, 0x8, PT ;  /* 0x000000080f00780c */ /* 0x040fe20003f26070 */
[----:B------:R-:W-:Y:S01]  /*0200*/  IMAD R2, R16, R15, RZ ;  /* 0x0000000f10027224 */ /* 0x000fe200078e02ff */
[----:B------:R-:W-:Y:S01]  /*0210*/  LOP3.LUT R24, R15, 0x7, RZ, 0xc0, !PT ;  /* 0x000000070f187812 */ /* 0x000fe200078ec0ff */
[----:B------:R-:W-:Y:S02]  /*0220*/  IMAD.MOV.U32 R22, RZ, RZ, RZ ;  /* 0x000000ffff167224 */ /* 0x000fe400078e00ff */
[----:B------:R-:W-:Y:S01]  /*0230*/  IMAD.MOV.U32 R14, RZ, RZ, RZ ;  /* 0x000000ffff0e7224 */ /* 0x000fe200078e00ff */
[----:B------:R-:W-:-:S07]  /*0240*/  ISETP.NE.AND P0, PT, R24, RZ, PT ;  /* 0x000000ff1800720c */ /* 0x000fce0003f05270 */
[----:B------:R-:W-:Y:S06]  /*0250*/  @!P1 BRA `(.L_x_2) ;  /* 0x0000000400049947 */ /* 0x000fec0003800000 */
[----:B------:R-:W0:Y:S01]  /*0260*/  LDC.64 R4, c[0x0][0x390] ;  /* 0x0000e400ff047b82 */ /* 0x000e220000000a00 */
[----:B------:R-:W-:Y:S01]  /*0270*/  LOP3.LUT R14, R15, 0x7ffffff8, RZ, 0xc0, !PT ;  /* 0x7ffffff80f0e7812 */ /* 0x000fe200078ec0ff */
[----:B------:R-:W-:Y:S01]  /*0280*/  BSSY.RECONVERGENT B0, `(.L_x_2) ;  /* 0x000003e000007945 */ /* 0x000fe20003800200 */
[----:B------:R-:W-:Y:S02]  /*0290*/  IMAD.MOV.U32 R22, RZ, RZ, RZ ;  /* 0x000000ffff167224 */ /* 0x000fe400078e00ff */
[----:B------:R-:W-:Y:S02]  /*02a0*/  IMAD.MOV.U32 R19, RZ, RZ, R2 ;  /* 0x000000ffff137224 */ /* 0x000fe400078e0002 */
[----:B------:R-:W-:Y:S02]  /*02b0*/  IMAD.MOV.U32 R0, RZ, RZ, R17 ;  /* 0x000000ffff007224 */ /* 0x000fe400078e0011 */
[----:B------:R-:W-:Y:S01]  /*02c0*/  IMAD.MOV R18, RZ, RZ, -R14 ;  /* 0x000000ffff127224 */ /* 0x000fe200078e0a0e */
[----:B0-----:R-:W-:-:S05]  /*02d0*/  IADD3 R4, P1, PT, R4, 0x10, RZ ;  /* 0x0000001004047810 */ /* 0x001fca0007f3e0ff */
[----:B------:R-:W-:-:S08]  /*02e0*/  IMAD.X R5, RZ, RZ, R5, P1 ;  /* 0x000000ffff057224 */ /* 0x000fd000008e0605 */
.L_x_3:
[----:B------:R-:W0:Y:S01]  /*02f0*/  LDC.64 R12, c[0x0][0x398] ;  /* 0x0000e600ff0c7b82 */ /* 0x000e220000000a00 */
[C---:B------:R-:W-:Y:S01]  /*0300*/  R2UR UR4, R20.reuse ;  /* 0x00000000140472ca */ /* 0x040fe200000e0000 */
[----:B------:R-:W-:Y:S01]  /*0310*/  IMAD.WIDE R6, R19, 0x4, R4 ;  /* 0x0000000413067825 */ /* 0x000fe200078e0204 */
[C---:B------:R-:W-:Y:S02]  /*0320*/  R2UR UR5, R21.reuse ;  /* 0x00000000150572ca */ /* 0x040fe400000e0000 */
[C---:B------:R-:W-:Y:S02]  /*0330*/  R2UR UR6, R20.reuse ;  /* 0x00000000140672ca */ /* 0x040fe400000e0000 */
[C---:B------:R-:W-:Y:S02]  /*0340*/  R2UR UR7, R21.reuse ;  /* 0x00000000150772ca */ /* 0x040fe400000e0000 */
[----:B------:R-:W-:Y:S02]  /*0350*/  R2UR UR8, R20 ;  /* 0x00000000140872ca */ /* 0x000fe400000e0000 */
[----:B------:R-:W-:-:S02]  /*0360*/  R2UR UR9, R21 ;  /* 0x00000000150972ca */ /* 0x000fc400000e0000 */
[----:B------:R-:W-:Y:S02]  /*0370*/  R2UR UR10, R20 ;  /* 0x00000000140a72ca */ /* 0x000fe400000e0000 */
[----:B------:R-:W-:Y:S01]  /*0380*/  R2UR UR11, R21 ;  /* 0x00000000150b72ca */ /* 0x000fe200000e0000 */
[----:B------:R-:W2:Y:S04]  /*0390*/  LDG.E R25, desc[UR4][R6.64+-0x10] ;  /* 0xfffff00406197981 */ /* 0x000ea8000c1e1900 */
[----:B------:R-:W3:Y:S01]  /*03a0*/  LDG.E R26, desc[UR4][R6.64+-0x8] ;  /* 0xfffff804061a7981 */ /* 0x000ee2000c1e1900 */
[----:B0-----:R-:W-:-:S03]  /*03b0*/  IMAD.WIDE R12, R0, 0x4, R12 ;  /* 0x00000004000c7825 */ /* 0x001fc600078e020c */
[----:B------:R-:W4:Y:S04]  /*03c0*/  LDG.E R23, desc[UR8][R6.64+-0xc] ;  /* 0xfffff40806177981 */ /* 0x000f28000c1e1900 */
[----:B------:R0:W2:Y:S01]  /*03d0*/  LDG.E R29, desc[UR6][R12.64] ;  /* 0x000000060c1d7981 */ /* 0x0000a2000c1e1900 */
[----:B------:R-:W-:-:S05]  /*03e0*/  IMAD.WIDE R8, R3, 0x4, R12 ;  /* 0x0000000403087825 */ /* 0x000fca00078e020c */
[----:B------:R1:W4:Y:S01]  /*03f0*/  LDG.E R28, desc[UR10][R8.64] ;  /* 0x0000000a081c7981 */ /* 0x000322000c1e1900 */
[----:B------:R-:W-:-:S05]  /*0400*/  IMAD.WIDE R10, R3, 0x4, R8 ;  /* 0x00000004030a7825 */ /* 0x000fca00078e0208 */
[----:B------:R5:W3:Y:S01]  /*0410*/  LDG.E R27, desc[UR6][R10.64] ;  /* 0x000000060a1b7981 */ /* 0x000ae2000c1e1900 */
[----:B0-----:R-:W-:Y:S01]  /*0420*/  IMAD.WIDE R12, R3, 0x4, R10 ;  /* 0x00000004030c7825 */ /* 0x001fe200078e020a */
[C---:B------:R-:W-:Y:S02]  /*0430*/  R2UR UR12, R20.reuse ;  /* 0x00000000140c72ca */ /* 0x040fe400000e0000 */
[----:B------:R-:W-:Y:S01]  /*0440*/  R2UR UR13, R21 ;  /* 0x00000000150d72ca */ /* 0x000fe200000e0000 */
[----:B-1----:R-:W-:Y:S01]  /*0450*/  IMAD.WIDE R8, R3, 0x4, R12 ;  /* 0x0000000403087825 */ /* 0x002fe200078e020c */
[C---:B------:R-:W-:Y:S02]  /*0460*/  R2UR UR14, R20.reuse ;  /* 0x00000000140e72ca */ /* 0x040fe400000e0000 */
[----:B------:R-:W-:Y:S02]  /*0470*/  R2UR UR15, R21 ;  /* 0x00000000150f72ca */ /* 0x000fe400000e0000 */
[----:B------:R-:W-:Y:S01]  /*0480*/  R2UR UR18, R20 ;  /* 0x00000000141272ca */ /* 0x000fe200000e0000 */
[----:B-----5:R-:W-:Y:S01]  /*0490*/  IMAD.WIDE R10, R3, 0x4, R8 ;  /* 0x00000004030a7825 */ /* 0x020fe200078e0208 */
[----:B------:R-:W-:-:S02]  /*04a0*/  R2UR UR19, R21 ;  /* 0x00000000151372ca */ /* 0x000fc400000e0000 */
[----:B------:R-:W-:Y:S02]  /*04b0*/  R2UR UR16, R20 ;  /* 0x00000000141072ca */ /* 0x000fe400000e0000 */
[----:B------:R-:W-:Y:S01]  /*04c0*/  R2UR UR17, R21 ;  /* 0x00000000151172ca */ /* 0x000fe200000e0000 */
[----:B--2---:R-:W-:Y:S02]  /*04d0*/  FFMA R22, R25, R29, R22 ;  /* 0x0000001d19167223 */ /* 0x004fe40000000016 */
[----:B------:R-:W2:Y:S02]  /*04e0*/  LDG.E R25, desc[UR4][R6.64+-0x4] ;  /* 0xfffffc0406197981 */ /* 0x000ea4000c1e1900 */
[----:B----4-:R-:W-:Y:S02]  /*04f0*/  FFMA R29, R23, R28, R22 ;  /* 0x0000001c171d7223 */ /* 0x010fe40000000016 */
[----:B------:R0:W2:Y:S04]  /*0500*/  LDG.E R22, desc[UR6][R12.64] ;  /* 0x000000060c167981 */ /* 0x0000a8000c1e1900 */
[----:B------:R1:W4:Y:S01]  /*0510*/  LDG.E R23, desc[UR10][R8.64] ;  /* 0x0000000a08177981 */ /* 0x000322000c1e1900 */
[----:B---3--:R-:W-:-:S03]  /*0520*/  FFMA R26, R26, R27, R29 ;  /* 0x0000001b1a1a7223 */ /* 0x008fc6000000001d */
[----:B------:R-:W4:Y:S01]  /*0530*/  LDG.E R28, desc[UR8][R6.64] ;  /* 0x00000008061c7981 */ /* 0x000f22000c1e1900 */
[----:B0-----:R-:W-:-:S03]  /*0540*/  IMAD.WIDE R12, R3, 0x4, R10 ;  /* 0x00000004030c7825 */ /* 0x001fc600078e020a */
[----:B------:R-:W3:Y:S01]  /*0550*/  LDG.E R27, desc[UR12][R10.64] ;  /* 0x0000000c0a1b7981 */ /* 0x000ee2000c1e1900 */
[----:B-1----:R-:W-:-:S03]  /*0560*/  IMAD.WIDE R8, R3, 0x4, R12 ;  /* 0x0000000403087825 */ /* 0x002fc600078e020c */
[----:B------:R-:W5:Y:S04]  /*0570*/  LDG.E R29, desc[UR14][R6.64+0x8] ;  /* 0x0000080e061d7981 */ /* 0x000f68000c1e1900 */
[----:B------:R-:W3:Y:S04]  /*0580*/  LDG.E R10, desc[UR6][R6.64+0x4] ;  /* 0x00000406060a7981 */ /* 0x000ee8000c1e1900 */
[----:B------:R-:W5:Y:S04]  /*0590*/  LDG.E R11, desc[UR18][R6.64+0xc] ;  /* 0x00000c12060b7981 */ /* 0x000f68000c1e1900 */
[----:B------:R-:W5:Y:S04]  /*05a0*/  LDG.E R8, desc[UR4][R8.64] ;  /* 0x0000000408087981 */ /* 0x000f68000c1e1900 */
[----:B------:R-:W5:Y:S01]  /*05b0*/  LDG.E R6, desc[UR16][R12.64] ;  /* 0x000000100c067981 */ /* 0x000f62000c1e1900 */
[----:B------:R-:W-:-:S05]  /*05c0*/  VIADD R18, R18, 0x8 ;  /* 0x0000000812127836 */ /* 0x000fca0000000000 */
[----:B------:R-:W-:Y:S01]  /*05d0*/  ISETP.NE.AND P1, PT, R18, RZ, PT ;  /* 0x000000ff1200720c */ /* 0x000fe20003f25270 */
[----:B------:R-:W-:Y:S02]  /*05e0*/  VIADD R19, R19, 0x8 ;  /* 0x0000000813137836 */ /* 0x000fe40000000000 */
[----:B------:R-:W-:Y:S02]  /*05f0*/  IMAD R0, R3, 0x8, R0 ;  /* 0x0000000803007824 */ /* 0x000fe400078e0200 */
[----:B--2---:R-:W-:-:S04]  /*0600*/  FFMA R25, R25, R22, R26 ;  /* 0x0000001619197223 */ /* 0x004fc8000000001a */
[----:B----4-:R-:W-:-:S04]  /*0610*/  FFMA R23, R28, R23, R25 ;  /* 0x000000171c177223 */ /* 0x010fc80000000019 */
[----:B---3--:R-:W-:-:S04]  /*0620*/  FFMA R10, R10, R27, R23 ;  /* 0x0000001b0a0a7223 */ /* 0x008fc80000000017 */
[----:B-----5:R-:W-:-:S04]  /*0630*/  FFMA R10, R29, R6, R10 ;  /* 0x000000061d0a7223 */ /* 0x020fc8000000000a */
[----:B------:R-:W-:Y:S01]  /*0640*/  FFMA R22, R11, R8, R10 ;  /* 0x000000080b167223 */ /* 0x000fe2000000000a */
[----:B------:R-:W-:Y:S06]  /*0650*/  @P1 BRA `(.L_x_3) ;  /* 0xfffffffc00241947 */ /* 0x000fec000383ffff */
[----:B------:R-:W-:Y:S05]  /*0660*/  BSYNC.RECONVERGENT B0 ;  /* 0x0000000000007941 */ /* 0x000fea0003800200 */
.L_x_2:
[----:B------:R-:W-:Y:S05]  /*0670*/  @!P0 BRA `(.L_x_1) ;  /* 0x00000004003c8947 */ /* 0x000fea0003800000 */
[----:B------:R-:W-:Y:S02]  /*0680*/  ISETP.GE.U32.AND P0, PT, R24, 0x4, PT ;  /* 0x000000041800780c */ /* 0x000fe40003f06070 */
[----:B------:R-:W-:-:S04]  /*0690*/  LOP3.LUT R0, R15, 0x3, RZ, 0xc0, !PT ;  /* 0x000000030f007812 */ /* 0x000fc800078ec0ff */
[----:B------:R-:W-:-:S07]  /*06a0*/  ISETP.NE.AND P1, PT, R0, RZ, PT ;  /* 0x000000ff0000720c */ /* 0x000fce0003f25270 */
[----:B------:R-:W-:Y:S06]  /*06b0*/  @!P0 BRA `(.L_x_4) ;  /* 0x0000000000908947 */ /* 0x000fec0003800000 */
[----:B------:R-:W0:Y:S01]  /*06c0*/  LDC.64 R10, c[0x0][0x398] ;  /* 0x0000e600ff0a7b82 */ /* 0x000e220000000a00 */
[----:B------:R-:W-:Y:S01]  /*06d0*/  IMAD R9, R14, R3, R17 ;  /* 0x000000030e097224 */ /* 0x000fe200078e0211 */
[----:B------:R-:W-:Y:S01]  /*06e0*/  R2UR UR6, R20 ;  /* 0x00000000140672ca */ /* 0x000fe200000e0000 */
[----:B------:R-:W-:Y:S01]  /*06f0*/  IMAD.IADD R7, R2, 0x1, R14 ;  /* 0x0000000102077824 */ /* 0x000fe200078e020e */
[C---:B------:R-:W-:Y:S02]  /*0700*/  R2UR UR7, R21.reuse ;  /* 0x00000000150772ca */ /* 0x040fe400000e0000 */
[C---:B------:R-:W-:Y:S02]  /*0710*/  R2UR UR4, R20.reuse ;  /* 0x00000000140472ca */ /* 0x040fe400000e0000 */
[----:B------:R-:W1:Y:S01]  /*0720*/  LDC.64 R4, c[0x0][0x390] ;  /* 0x0000e400ff047b82 */ /* 0x000e620000000a00 */
[----:B------:R-:W-:Y:S02]  /*0730*/  R2UR UR5, R21 ;  /* 0x00000000150572ca */ /* 0x000fe400000e0000 */
[----:B------:R-:W-:-:S02]  /*0740*/  R2UR UR10, R20 ;  /* 0x00000000140a72ca */ /* 0x000fc400000e0000 */
[C---:B------:R-:W-:Y:S02]  /*0750*/  R2UR UR11, R21.reuse ;  /* 0x00000000150b72ca */ /* 0x040fe400000e0000 */
[C---:B------:R-:W-:Y:S02]  /*0760*/  R2UR UR8, R20.reuse ;  /* 0x00000000140872ca */ /* 0x040fe400000e0000 */
[C---:B------:R-:W-:Y:S02]  /*0770*/  R2UR UR9, R21.reuse ;  /* 0x00000000150972ca */ /* 0x040fe400000e0000 */
[C---:B------:R-:W-:Y:S02]  /*0780*/  R2UR UR14, R20.reuse ;  /* 0x00000000140e72ca */ /* 0x040fe400000e0000 */
[----:B------:R-:W-:Y:S02]  /*0790*/  R2UR UR15, R21 ;  /* 0x00000000150f72ca */ /* 0x000fe400000e0000 */
[----:B------:R-:W-:Y:S01]  /*07a0*/  R2UR UR12, R20 ;  /* 0x00000000140c72ca */ /* 0x000fe200000e0000 */
[----:B0-----:R-:W-:Y:S01]  /*07b0*/  IMAD.WIDE R10, R9, 0x4, R10 ;  /* 0x00000004090a7825 */ /* 0x001fe200078e020a */
[----:B------:R-:W-:-:S03]  /*07c0*/  R2UR UR13, R21 ;  /* 0x00000000150d72ca */ /* 0x000fc600000e0000 */
[----:B------:R-:W-:Y:S01]  /*07d0*/  IMAD.WIDE R12, R3, 0x4, R10 ;  /* 0x00000004030c7825 */ /* 0x000fe200078e020a */
[----:B------:R-:W-:Y:S01]  /*07e0*/  R2UR UR16, R20 ;  /* 0x00000000141072ca */ /* 0x000fe200000e0000 */
[----:B------:R-:W2:Y:S02]  /*07f0*/  LDG.E R10, desc[UR6][R10.64] ;  /* 0x000000060a0a7981 */ /* 0x000ea4000c1e1900 */
[----:B-1----:R-:W-:Y:S01]  /*0800*/  IMAD.WIDE R4, R7, 0x4, R4 ;  /* 0x0000000407047825 */ /* 0x002fe200078e0204 */
[----:B------:R-:W-:-:S03]  /*0810*/  R2UR UR17, R21 ;  /* 0x00000000151172ca */ /* 0x000fc600000e0000 */
[C---:B------:R-:W-:Y:S01]  /*0820*/  IMAD.WIDE R6, R3.reuse, 0x4, R12 ;  /* 0x0000000403067825 */ /* 0x040fe200078e020c */
[----:B------:R-:W2:Y:S04]  /*0830*/  LDG.E R19, desc[UR4][R4.64] ;  /* 0x0000000404137981 */ /* 0x000ea8000c1e1900 */
[----:B------:R-:W3:Y:S01]  /*0840*/  LDG.E R12, desc[UR10][R12.64] ;  /* 0x0000000a0c0c7981 */ /* 0x000ee2000c1e1900 */
[----:B------:R-:W-:-:S03]  /*0850*/  IMAD.WIDE R8, R3, 0x4, R6 ;  /* 0x0000000403087825 */ /* 0x000fc600078e0206 */
[----:B------:R-:W3:Y:S04]  /*0860*/  LDG.E R23, desc[UR8][R4.64+0x4] ;  /* 0x0000040804177981 */ /* 0x000ee8000c1e1900 */
[----:B------:R-:W4:Y:S04]  /*0870*/  LDG.E R18, desc[UR14][R6.64] ;  /* 0x0000000e06127981 */ /* 0x000f28000c1e1900 */
[----:B------:R-:W4:Y:S04]  /*0880*/  LDG.E R25, desc[UR12][R4.64+0x8] ;  /* 0x0000080c04197981 */ /* 0x000f28000c1e1900 */
[----:B------:R-:W5:Y:S04]  /*0890*/  LDG.E R27, desc[UR6][R4.64+0xc] ;  /* 0x00000c06041b7981 */ /* 0x000f68000c1e1900 */
[----:B------:R-:W5:Y:S01]  /*08a0*/  LDG.E R8, desc[UR16][R8.64] ;  /* 0x0000001008087981 */ /* 0x000f62000c1e1900 */
[----:B------:R-:W-:-:S02]  /*08b0*/  VIADD R14, R14, 0x4 ;  /* 0x000000040e0e7836 */ /* 0x000fc40000000000 */
[----:B--2---:R-:W-:-:S04]  /*08c0*/  FFMA R10, R19, R10, R22 ;  /* 0x0000000a130a7223 */ /* 0x004fc80000000016 */
[----:B---3--:R-:W-:-:S04]  /*08d0*/  FFMA R10, R23, R12, R10 ;  /* 0x0000000c170a7223 */ /* 0x008fc8000000000a */
[----:B----4-:R-:W-:-:S04]  /*08e0*/  FFMA R10, R25, R18, R10 ;  /* 0x00000012190a7223 */ /* 0x010fc8000000000a */
[----:B-----5:R-:W-:-:S07]  /*08f0*/  FFMA R22, R27, R8, R10 ;  /* 0x000000081b167223 */ /* 0x020fce000000000a */
.L_x_4:
[----:B------:R-:W-:Y:S05]  /*0900*/  @!P1 BRA `(.L_x_1) ;  /* 0x0000000000989947 */ /* 0x000fea0003800000 */
[----:B------:R-:W0:Y:S01]  /*0910*/  LDC.64 R10, c[0x0][0x390] ;  /* 0x0000e400ff0a7b82 */ /* 0x000e220000000a00 */
[----:B------:R-:W-:Y:S02]  /*0920*/  ISETP.NE.AND P0, PT, R0, 0x1, PT ;  /* 0x000000010000780c */ /* 0x000fe40003f05270 */
[----:B------:R-:W-:-:S04]  /*0930*/  LOP3.LUT R15, R15, 0x1, RZ, 0xc0, !PT ;  /* 0x000000010f0f7812 */ /* 0x000fc800078ec0ff */
[----:B------:R-:W-:Y:S01]  /*0940*/  ISETP.NE.U32.AND P1, PT, R15, 0x1, PT ;  /* 0x000000010f00780c */ /* 0x000fe20003f25070 */
[----:B------:R-:W1:Y:S06]  /*0950*/  LDC.64 R8, c[0x0][0x398] ;  /* 0x0000e600ff087b82 */ /* 0x000e6c0000000a00 */
[----:B------:R-:W-:Y:S01]  /*0960*/  @P0 R2UR UR6, R20 ;  /* 0x00000000140602ca */ /* 0x000fe200000e0000 */
[----:B------:R-:W-:Y:S01]  /*0970*/  @P0 IMAD.IADD R13, R2, 0x1, R14 ;  /* 0x00000001020d0824 */ /* 0x000fe200078e020e */
[----:B------:R-:W2:Y:S01]  /*0980*/  LDC.64 R6, c[0x0][0x390] ;  /* 0x0000e400ff067b82 */ /* 0x000ea20000000a00 */
[C---:B------:R-:W-:Y:S01]  /*0990*/  @P0 R2UR UR7, R21.reuse ;  /* 0x00000000150702ca */ /* 0x040fe200000e0000 */
[----:B------:R-:W-:Y:S01]  /*09a0*/  @P0 IMAD R15, R14, R3, R17 ;  /* 0x000000030e0f0224 */ /* 0x000fe200078e0211 */
[----:B------:R-:W-:Y:S01]  /*09b0*/  @P0 R2UR UR4, R20 ;  /* 0x00000000140402ca */ /* 0x000fe200000e0000 */
[----:B------:R-:W-:Y:S01]  /*09c0*/  @P0 VIADD R14, R14, 0x2 ;  /* 0x000000020e0e0836 */ /* 0x000fe20000000000 */
[----:B------:R-:W-:-:S02]  /*09d0*/  @P0 R2UR UR5, R21 ;  /* 0x00000000150502ca */ /* 0x000fc400000e0000 */
[C---:B------:R-:W-:Y:S01]  /*09e0*/  @P0 R2UR UR8, R20.reuse ;  /* 0x00000000140802ca */ /* 0x040fe200000e0000 */
[----:B------:R-:W3:Y:S01]  /*09f0*/  LDC.64 R4, c[0x0][0x398] ;  /* 0x0000e600ff047b82 */ /* 0x000ee20000000a00 */
[----:B------:R-:W-:Y:S01]  /*0a00*/  @P0 R2UR UR9, R21 ;  /* 0x00000000150902ca */ /* 0x000fe200000e0000 */
[----:B0-----:R-:W-:Y:S01]  /*0a10*/  @P0 IMAD.WIDE R10, R13, 0x4, R10 ;  /* 0x000000040d0a0825 */ /* 0x001fe200078e020a */
[----:B------:R-:W-:Y:S02]  /*0a20*/  @P0 R2UR UR10, R20 ;  /* 0x00000000140a02ca */ /* 0x000fe400000e0000 */
[----:B------:R-:W-:Y:S01]  /*0a30*/  @P0 R2UR UR11, R21 ;  /* 0x00000000150b02ca */ /* 0x000fe200000e0000 */
[----:B------:R-:W-:Y:S01]  /*0a40*/  @!P1 IMAD R19, R14, R3, R17 ;  /* 0x000000030e139224 */ /* 0x000fe200078e0211 */
[C---:B------:R-:W-:Y:S01]  /*0a50*/  @!P1 R2UR UR12, R20.reuse ;  /* 0x00000000140c92ca */ /* 0x040fe200000e0000 */
[----:B-1----:R-:W-:Y:S01]  /*0a60*/  @P0 IMAD.WIDE R12, R15, 0x4, R8 ;  /* 0x000000040f0c0825 */ /* 0x002fe200078e0208 */
[C---:B------:R-:W-:Y:S01]  /*0a70*/  @!P1 R2UR UR13, R21.reuse ;  /* 0x00000000150d92ca */ /* 0x040fe200000e0000 */
[----:B------:R-:W4:Y:S01]  /*0a80*/  @P0 LDG.E R23, desc[UR4][R10.64] ;  /* 0x000000040a170981 */ /* 0x000f22000c1e1900 */
[----:B------:R-:W-:Y:S01]  /*0a90*/  @!P1 R2UR UR14, R20 ;  /* 0x00000000140e92ca */ /* 0x000fe200000e0000 */
[----:B------:R-:W-:Y:S01]  /*0aa0*/  @!P1 IMAD.IADD R15, R2, 0x1, R14 ;  /* 0x00000001020f9824 */ /* 0x000fe200078e020e */
[----:B------:R-:W-:Y:S01]  /*0ab0*/  @!P1 R2UR UR15, R21 ;  /* 0x00000000150f92ca */ /* 0x000fe200000e0000 */
[----:B------:R-:W-:Y:S01]  /*0ac0*/  @P0 IMAD.WIDE R8, R3, 0x4, R12 ;  /* 0x0000000403080825 */ /* 0x000fe200078e020c */
[----:B------:R-:W4:Y:S03]  /*0ad0*/  @P0 LDG.E R0, desc[UR6][R12.64] ;  /* 0x000000060c000981 */ /* 0x000f26000c1e1900 */
[----:B--2---:R-:W-:Y:S01]  /*0ae0*/  @!P1 IMAD.WIDE R6, R15, 0x4, R6 ;  /* 0x000000040f069825 */ /* 0x004fe200078e0206 */
[----:B------:R-:W2:Y:S04]  /*0af0*/  @P0 LDG.E R25, desc[UR8][R10.64+0x4] ;  /* 0x000004080a190981 */ /* 0x000ea8000c1e1900 */
[----:B------:R-:W2:Y:S01]  /*0b00*/  @P0 LDG.E R8, desc[UR10][R8.64] ;  /* 0x0000000a08080981 */ /* 0x000ea2000c1e1900 */
[----:B---3--:R-:W-:-:S03]  /*0b10*/  @!P1 IMAD.WIDE R4, R19, 0x4, R4 ;  /* 0x0000000413049825 */ /* 0x008fc600078e0204 */
[----:B------:R-:W3:Y:S04]  /*0b20*/  @!P1 LDG.E R7, desc[UR12][R6.64] ;  /* 0x0000000c06079981 */ /* 0x000ee8000c1e1900 */
[----:B------:R-:W3:Y:S01]  /*0b30*/  @!P1 LDG.E R4, desc[UR14][R4.64] ;  /* 0x0000000e04049981 */ /* 0x000ee2000c1e1900 */
[----:B----4-:R-:W-:-:S04]  /*0b40*/  @P0 FFMA R0, R23, R0, R22 ;  /* 0x0000000017000223 */ /* 0x010fc80000000016 */
[----:B--2---:R-:W-:-:S04]  /*0b50*/  @P0 FFMA R22, R25, R8, R0 ;  /* 0x0000000819160223 */ /* 0x004fc80000000000 */
[----:B---3--:R-:W-:-:S07]  /*0b60*/  @!P1 FFMA R22, R7, R4, R22 ;  /* 0x0000000407169223 */ /* 0x008fce0000000016 */
.L_x_1:
[----:B------:R-:W0:Y:S01]  /*0b70*/  LDC.64 R4, c[0x0][0x3a0] ;  /* 0x0000e800ff047b82 */ /* 0x000e220000000a00 */
[----:B------:R-:W-:Y:S01]  /*0b80*/  R2UR UR4, R20 ;  /* 0x00000000140472ca */ /* 0x000fe200000e0000 */
[----:B------:R-:W-:Y:S01]  /*0b90*/  IMAD R3, R16, R3, R17 ;  /* 0x0000000310037224 */ /* 0x000fe200078e0211 */
[----:B------:R-:W-:-:S03]  /*0ba0*/  R2UR UR5, R21 ;  /* 0x00000000150572ca */ /* 0x000fc600000e0000 */
[----:B0-----:R-:W-:-:S10]  /*0bb0*/  IMAD.WIDE R2, R3, 0x4, R4 ;  /* 0x0000000403027825 */ /* 0x001fd400078e0204 */
[----:B------:R-:W-:Y:S01]  /*0bc0*/  STG.E desc[UR4][R2.64], R22 ;  /* 0x0000001602007986 */ /* 0x000fe2000c101904 */
[----:B------:R-:W-:Y:S05]  /*0bd0*/  EXIT ;  /* 0x000000000000794d */ /* 0x000fea0003800000 */
.L_x_5:
[----:B------:R-:W-:-:S00]  /*0be0*/  BRA `(.L_x_5) ;  /* 0xfffffffc00fc7947 */ /* 0x000fc0000383ffff */
[----:B------:R-:W-:-:S00]  /*0bf0*/  NOP ;  /* 0x0000000000007918 */ /* 0x000fc00000000000 */
        /* <DEDUP_REMOVED lines=8> */
.L_x_6:


//--------------------- .nv.global.init           --------------------------
	.section	.nv.global.init,"aw",@progbits
.nv.global.init:
	.type		$str,@object
	.size		$str,(.L_0 - $str)
$str:
        /*0000*/ 	.byte	0x78, 0x2f, 0x72, 0x6f, 0x77, 0x3a, 0x25, 0x64, 0x20, 0x79, 0x2f, 0x63, 0x6f, 0x6c, 0x75, 0x6d
        /*0010*/ 	.byte	0x6e, 0x3a, 0x25, 0x64, 0x0a, 0x00
.L_0:


//--------------------- .nv.shared.reserved.0     --------------------------
	.section	.nv.shared.reserved.0,"aw",@nobits
	.weak		__nv_reservedSMEM_offset_0_alias
	.size		__nv_reservedSMEM_offset_0_alias, 0, 64
	.other		__nv_reservedSMEM_offset_0_alias,@"STO_CUDA_RESERVED_SHARED STV_DEFAULT"
__nv_reservedSMEM_offset_0_alias:
	.zero		0
	.zero		64


//--------------------- .nv.constant0._Z10gemmKerneliiiPKfS0_Pf --------------------------
	.section	.nv.constant0._Z10gemmKerneliiiPKfS0_Pf,"a",@progbits
	.sectionflags	@""
	.align	4
.nv.constant0._Z10gemmKerneliiiPKfS0_Pf:
	.zero		936


//--------------------- SYMBOLS --------------------------

	.type		.nv.reservedSmem.offset0,@object
	.size		.nv.reservedSmem.offset0,0x4
	.type		vprintf,@function
